//
// Generated by NVIDIA NVVM Compiler
//
// Compiler Build ID: CL-36424714
// Cuda compilation tools, release 13.0, V13.0.88
// Based on NVVM 20.0.0
//

.version 9.0
.target sm_100
.address_size 64

	// .globl	step_kernel_gpu

.visible .entry step_kernel_gpu(
	.param .u64 .ptr .align 1 step_kernel_gpu_param_0,
	.param .u64 .ptr .align 1 step_kernel_gpu_param_1,
	.param .u32 step_kernel_gpu_param_2,
	.param .u32 step_kernel_gpu_param_3,
	.param .f64 step_kernel_gpu_param_4
)
{
	.reg .pred 	%p<10>;
	.reg .b32 	%r<29>;
	.reg .b64 	%rd<14>;
	.reg .b64 	%fd<14>;

	ld.param.u64 	%rd3, [step_kernel_gpu_param_0];
	ld.param.u64 	%rd4, [step_kernel_gpu_param_1];
	ld.param.u32 	%r14, [step_kernel_gpu_param_2];
	ld.param.u32 	%r15, [step_kernel_gpu_param_3];
	ld.param.f64 	%fd1, [step_kernel_gpu_param_4];
	mov.u32 	%r16, %tid.y;
	mov.u32 	%r17, %ctaid.y;
	mov.u32 	%r1, %ntid.y;
	mad.lo.s32 	%r27, %r17, %r1, %r16;
	setp.ge.s32 	%p1, %r27, %r15;
	@%p1 bra 	$L__BB0_8;
	cvta.to.global.u64 	%rd1, %rd3;
	mov.u32 	%r18, %tid.x;
	mov.u32 	%r19, %ctaid.x;
	mov.u32 	%r20, %ntid.x;
	mad.lo.s32 	%r3, %r19, %r20, %r18;
	add.s32 	%r4, %r14, -1;
	add.s32 	%r5, %r15, -1;
	mov.u32 	%r21, %nctaid.x;
	mul.lo.s32 	%r6, %r20, %r21;
	mov.u32 	%r22, %nctaid.y;
	mul.lo.s32 	%r7, %r1, %r22;
	cvta.to.global.u64 	%rd2, %rd4;
	mul.wide.s32 	%rd10, %r14, 8;
$L__BB0_2:
	setp.ge.s32 	%p2, %r3, %r14;
	@%p2 bra 	$L__BB0_7;
	mul.lo.s32 	%r9, %r27, %r14;
	sub.s32 	%r10, %r9, %r14;
	mov.u32 	%r28, %r3;
$L__BB0_4:
	setp.ge.s32 	%p3, %r27, %r5;
	setp.ge.s32 	%p4, %r28, %r4;
	min.s32 	%r23, %r28, %r27;
	setp.lt.s32 	%p5, %r23, 1;
	or.pred  	%p6, %p4, %p3;
	or.pred  	%p7, %p6, %p5;
	@%p7 bra 	$L__BB0_6;
	add.s32 	%r24, %r28, %r9;
	add.s32 	%r25, %r24, -1;
	add.s32 	%r26, %r28, %r10;
	mul.wide.s32 	%rd5, %r25, 8;
	add.s64 	%rd6, %rd1, %rd5;
	ld.global.f64 	%fd2, [%rd6];
	add.s64 	%rd7, %rd6, 8;
	ld.global.f64 	%fd3, [%rd6+8];
	add.f64 	%fd4, %fd3, %fd3;
	sub.f64 	%fd5, %fd2, %fd4;
	ld.global.f64 	%fd6, [%rd6+16];
	add.f64 	%fd7, %fd6, %fd5;
	mul.wide.s32 	%rd8, %r26, 8;
	add.s64 	%rd9, %rd1, %rd8;
	ld.global.f64 	%fd8, [%rd9];
	sub.f64 	%fd9, %fd8, %fd4;
	add.s64 	%rd11, %rd7, %rd10;
	ld.global.f64 	%fd10, [%rd11];
	add.f64 	%fd11, %fd10, %fd9;
	add.f64 	%fd12, %fd7, %fd11;
	fma.rn.f64 	%fd13, %fd1, %fd12, %fd3;
	mul.wide.s32 	%rd12, %r24, 8;
	add.s64 	%rd13, %rd2, %rd12;
	st.global.f64 	[%rd13], %fd13;
$L__BB0_6:
	add.s32 	%r28, %r28, %r6;
	setp.lt.s32 	%p8, %r28, %r14;
	@%p8 bra 	$L__BB0_4;
$L__BB0_7:
	add.s32 	%r27, %r27, %r7;
	setp.lt.s32 	%p9, %r27, %r15;
	@%p9 bra 	$L__BB0_2;
$L__BB0_8:
	ret;

}


// ===== COMPILED SASS (sm_100) =====

	.target	sm_100

	.elftype	@"ET_EXEC"


//--------------------- .note.nv.tkinfo           --------------------------
	.section	.note.nv.tkinfo,"",@"SHT_NOTE"
	.sectionflags	@"SHF_NOTE_NV_TKINFO"
	.tkinfo
        /*0018*/ 	.word	0x00000002
        /*0030*/ 	.string	""
        /*0030*/ 	.string	"ptxas"
        /*0030*/ 	.string	"Cuda compilation tools, release 13.0, V13.0.88"
        /*0030*/ 	.string	"Build cuda_13.0.r13.0/compiler.36424714_0"
        /*0030*/ 	.string	"-arch sm_100 -m 64 "



//--------------------- .note.nv.cuinfo           --------------------------
	.section	.note.nv.cuinfo,"",@"SHT_NOTE"
	.sectionflags	@"SHF_NOTE_NV_CUINFO"
        /*0018*/ 	.short	0x0002
        /*001a*/ 	.short	0x0064
        /*001c*/ 	.short	0x0082
	.zero		2


//--------------------- .nv.info                  --------------------------
	.section	.nv.info,"",@"SHT_CUDA_INFO"
	.align	4


	//----- nvinfo : EIATTR_REGCOUNT
	.align		4
        /*0000*/ 	.byte	0x04, 0x2f
        /*0002*/ 	.short	(.L_1 - .L_0)
	.align		4
.L_0:
        /*0004*/ 	.word	index@(step_kernel_gpu)
        /*0008*/ 	.word	0x00000020


	//----- nvinfo : EIATTR_FRAME_SIZE
	.align		4
.L_1:
        /*000c*/ 	.byte	0x04, 0x11
        /*000e*/ 	.short	(.L_3 - .L_2)
	.align		4
.L_2:
        /*0010*/ 	.word	index@(step_kernel_gpu)
        /*0014*/ 	.word	0x00000000


	//----- nvinfo : EIATTR_MIN_STACK_SIZE
	.align		4
.L_3:
        /*0018*/ 	.byte	0x04, 0x12
        /*001a*/ 	.short	(.L_5 - .L_4)
	.align		4
.L_4:
        /*001c*/ 	.word	index@(step_kernel_gpu)
        /*0020*/ 	.word	0x00000000
.L_5:


//--------------------- .nv.compat                --------------------------
	.section	.nv.compat,"",@"SHT_CUDA_COMPAT_INFO"
	.align	4
        /*0000*/ 	.byte	0x02, 0x09, 0x00, 0x00, 0x02, 0x02, 0x01, 0x00, 0x02, 0x05, 0x05, 0x00, 0x03, 0x07, 0x01, 0x01
        /*0010*/ 	.byte	0x02, 0x03, 0x00, 0x00, 0x02, 0x06, 0x01, 0x00, 0x04, 0x0b, 0x08, 0x00, 0x01, 0x00, 0x00, 0x00
        /*0020*/ 	.byte	0x00, 0x00, 0x00, 0x00


//--------------------- .nv.info.step_kernel_gpu  --------------------------
	.section	.nv.info.step_kernel_gpu,"",@"SHT_CUDA_INFO"
	.sectionflags	@""
	.align	4


	//----- nvinfo : EIATTR_CUDA_API_VERSION
	.align		4
        /*0000*/ 	.byte	0x04, 0x37
        /*0002*/ 	.short	(.L_7 - .L_6)
.L_6:
        /*0004*/ 	.word	0x00000082


	//----- nvinfo : EIATTR_KPARAM_INFO
	.align		4
.L_7:
        /*0008*/ 	.byte	0x04, 0x17
        /*000a*/ 	.short	(.L_9 - .L_8)
.L_8:
        /*000c*/ 	.word	0x00000000
        /*0010*/ 	.short	0x0004
        /*0012*/ 	.short	0x0018
        /*0014*/ 	.byte	0x00, 0xf0, 0x21, 0x00


	//----- nvinfo : EIATTR_KPARAM_INFO
	.align		4
.L_9:
        /*0018*/ 	.byte	0x04, 0x17
        /*001a*/ 	.short	(.L_11 - .L_10)
.L_10:
        /*001c*/ 	.word	0x00000000
        /*0020*/ 	.short	0x0003
        /*0022*/ 	.short	0x0014
        /*0024*/ 	.byte	0x00, 0xf0, 0x11, 0x00


	//----- nvinfo : EIATTR_KPARAM_INFO
	.align		4
.L_11:
        /*0028*/ 	.byte	0x04, 0x17
        /*002a*/ 	.short	(.L_13 - .L_12)
.L_12:
        /*002c*/ 	.word	0x00000000
        /*0030*/ 	.short	0x0002
        /*0032*/ 	.short	0x0010
        /*0034*/ 	.byte	0x00, 0xf0, 0x11, 0x00


	//----- nvinfo : EIATTR_KPARAM_INFO
	.align		4
.L_13:
        /*0038*/ 	.byte	0x04, 0x17
        /*003a*/ 	.short	(.L_15 - .L_14)
.L_14:
        /*003c*/ 	.word	0x00000000
        /*0040*/ 	.short	0x0001
        /*0042*/ 	.short	0x0008
        /*0044*/ 	.byte	0x00, 0xf5, 0x21, 0x00


	//----- nvinfo : EIATTR_KPARAM_INFO
	.align		4
.L_15:
        /*0048*/ 	.byte	0x04, 0x17
        /*004a*/ 	.short	(.L_17 - .L_16)
.L_16:
        /*004c*/ 	.word	0x00000000
        /*0050*/ 	.short	0x0000
        /*0052*/ 	.short	0x0000
        /*0054*/ 	.byte	0x00, 0xf5, 0x21, 0x00


	//----- nvinfo : EIATTR_SPARSE_MMA_MASK
	.align		4
.L_17:
        /*0058*/ 	.byte	0x03, 0x50
        /*005a*/ 	.short	0x0000


	//----- nvinfo : EIATTR_MAXREG_COUNT
	.align		4
        /*005c*/ 	.byte	0x03, 0x1b
        /*005e*/ 	.short	0x00ff


	//----- nvinfo : EIATTR_MERCURY_ISA_VERSION
	.align		4
        /*0060*/ 	.byte	0x03, 0x5f
        /*0062*/ 	.short	0x0101


	//----- nvinfo : EIATTR_VRC_CTA_INIT_COUNT
	.align		4
        /*0064*/ 	.byte	0x02, 0x4a
	.zero		1
	.zero		1


	//----- nvinfo : EIATTR_EXIT_INSTR_OFFSETS
	.align		4
        /*0068*/ 	.byte	0x04, 0x1c
        /*006a*/ 	.short	(.L_19 - .L_18)


	//   ....[0]....
.L_18:
        /*006c*/ 	.word	0x00000070


	//   ....[1]....
        /*0070*/ 	.word	0x00000440


	//----- nvinfo : EIATTR_CRS_STACK_SIZE
	.align		4
.L_19:
        /*0074*/ 	.byte	0x04, 0x1e
        /*0076*/ 	.short	(.L_21 - .L_20)
.L_20:
        /*0078*/ 	.word	0x00000000


	//----- nvinfo : EIATTR_CBANK_PARAM_SIZE
	.align		4
.L_21:
        /*007c*/ 	.byte	0x03, 0x19
        /*007e*/ 	.short	0x0020


	//----- nvinfo : EIATTR_PARAM_CBANK
	.align		4
        /*0080*/ 	.byte	0x04, 0x0a
        /*0082*/ 	.short	(.L_23 - .L_22)
	.align		4
.L_22:
        /*0084*/ 	.word	index@(.nv.constant0.step_kernel_gpu)
        /*0088*/ 	.short	0x0380
        /*008a*/ 	.short	0x0020


	//----- nvinfo : EIATTR_SW_WAR
	.align		4
.L_23:
        /*008c*/ 	.byte	0x04, 0x36
        /*008e*/ 	.short	(.L_25 - .L_24)
.L_24:
        /*0090*/ 	.word	0x00000008
.L_25:


//--------------------- .nv.callgraph             --------------------------
	.section	.nv.callgraph,"",@"SHT_CUDA_CALLGRAPH"
	.align	4
	.sectionentsize	8
	.align		4
        /*0000*/ 	.word	0x00000000
	.align		4
        /*0004*/ 	.word	0xffffffff
	.align		4
        /*0008*/ 	.word	0x00000000
	.align		4
        /*000c*/ 	.word	0xfffffffe
	.align		4
        /*0010*/ 	.word	0x00000000
	.align		4
        /*0014*/ 	.word	0xfffffffd
	.align		4
        /*0018*/ 	.word	0x00000000
	.align		4
        /*001c*/ 	.word	0xfffffffc


//--------------------- .text.step_kernel_gpu     --------------------------
	.section	.text.step_kernel_gpu,"ax",@progbits
	.align	128
        .global         step_kernel_gpu
        .type           step_kernel_gpu,@function
        .size           step_kernel_gpu,(.L_x_7 - step_kernel_gpu)
        .other          step_kernel_gpu,@"STO_CUDA_ENTRY STV_DEFAULT"
step_kernel_gpu:
.text.step_kernel_gpu:
[----:B------:R-:W-:Y:S01]  /*0000*/  LDC R1, c[0x0][0x37c] ;  /* 0x0000df00ff017b82 */ /* 0x000fe20000000800 */
[----:B------:R-:W0:Y:S07]  /*0010*/  S2R R0, SR_TID.Y ;  /* 0x0000000000007919 */ /* 0x000e2e0000002200 */
[----:B------:R-:W0:Y:S01]  /*0020*/  S2UR UR4, SR_CTAID.Y ;  /* 0x00000000000479c3 */ /* 0x000e220000002600 */
[----:B------:R-:W1:Y:S07]  /*0030*/  LDCU UR5, c[0x0][0x394] ;  /* 0x00007280ff0577ac */ /* 0x000e6e0008000800 */
[----:B------:R-:W0:Y:S02]  /*0040*/  LDC R5, c[0x0][0x364] ;  /* 0x0000d900ff057b82 */ /* 0x000e240000000800 */
[----:B0-----:R-:W-:-:S05]  /*0050*/  IMAD R0, R5, UR4, R0 ;  /* 0x0000000405007c24 */ /* 0x001fca000f8e0200 */
[----:B-1----:R-:W-:-:S13]  /*0060*/  ISETP.GE.AND P0, PT, R0, UR5, PT ;  /* 0x0000000500007c0c */ /* 0x002fda000bf06270 */
[----:B------:R-:W-:Y:S05]  /*0070*/  @P0 EXIT ;  /* 0x000000000000094d */ /* 0x000fea0003800000 */
[----:B------:R-:W0:Y:S01]  /*0080*/  S2R R2, SR_TID.X ;  /* 0x0000000000027919 */ /* 0x000e220000002100 */
[----:B------:R-:W0:Y:S01]  /*0090*/  S2UR UR6, SR_CTAID.X ;  /* 0x00000000000679c3 */ /* 0x000e220000002500 */
[----:B------:R-:W1:Y:S01]  /*00a0*/  LDCU UR4, c[0x0][0x390] ;  /* 0x00007200ff0477ac */ /* 0x000e620008000800 */
[----:B------:R-:W2:Y:S06]  /*00b0*/  LDCU.64 UR10, c[0x0][0x358] ;  /* 0x00006b00ff0a77ac */ /* 0x000eac0008000a00 */
[----:B------:R-:W0:Y:S01]  /*00c0*/  LDC R3, c[0x0][0x360] ;  /* 0x0000d800ff037b82 */ /* 0x000e220000000800 */
[----:B------:R-:W3:Y:S01]  /*00d0*/  LDCU UR7, c[0x0][0x370] ;  /* 0x00006e00ff0777ac */ /* 0x000ee20008000800 */
[----:B------:R-:W4:Y:S01]  /*00e0*/  LDCU UR8, c[0x0][0x374] ;  /* 0x00006e80ff0877ac */ /* 0x000f220008000800 */
[----:B------:R-:W0:Y:S01]  /*00f0*/  LDCU UR9, c[0x0][0x390] ;  /* 0x00007200ff0977ac */ /* 0x000e220008000800 */
[----:B------:R-:W0:Y:S01]  /*0100*/  LDCU.64 UR12, c[0x0][0x398] ;  /* 0x00007300ff0c77ac */ /* 0x000e220008000a00 */
[----:B------:R-:W-:-:S02]  /*0110*/  UIADD3 UR5, UPT, UPT, UR5, -0x1, URZ ;  /* 0xffffffff05057890 */ /* 0x000fc4000fffe0ff */
[----:B-1----:R-:W-:Y:S01]  /*0120*/  UIADD3 UR4, UPT, UPT, UR4, -0x1, URZ ;  /* 0xffffffff04047890 */ /* 0x002fe2000fffe0ff */
[----:B----4-:R-:W-:Y:S02]  /*0130*/  IMAD R5, R5, UR8, RZ ;  /* 0x0000000805057c24 */ /* 0x010fe4000f8e02ff */
[C---:B0-----:R-:W-:Y:S02]  /*0140*/  IMAD R2, R3.reuse, UR6, R2 ;  /* 0x0000000603027c24 */ /* 0x041fe4000f8e0202 */
[----:B--23--:R-:W-:-:S07]  /*0150*/  IMAD R3, R3, UR7, RZ ;  /* 0x0000000703037c24 */ /* 0x00cfce000f8e02ff */
.L_x_5:
[----:B0--3--:R-:W0:Y:S01]  /*0160*/  LDC R13, c[0x0][0x390] ;  /* 0x0000e400ff0d7b82 */ /* 0x009e220000000800 */
[----:B------:R-:W-:Y:S01]  /*0170*/  BSSY.RECONVERGENT B0, `(.L_x_0) ;  /* 0x0000028000007945 */ /* 0x000fe20003800200 */
[----:B0-----:R-:W-:-:S13]  /*0180*/  ISETP.GE.AND P0, PT, R2, R13, PT ;  /* 0x0000000d0200720c */ /* 0x001fda0003f06270 */
[----:B-12---:R-:W-:Y:S05]  /*0190*/  @P0 BRA `(.L_x_1) ;  /* 0x0000000000940947 */ /* 0x006fea0003800000 */
[----:B------:R-:W0:Y:S01]  /*01a0*/  LDC R7, c[0x0][0x390] ;  /* 0x0000e400ff077b82 */ /* 0x000e220000000800 */
[C---:B------:R-:W-:Y:S01]  /*01b0*/  ISETP.GE.AND P1, PT, R0.reuse, UR5, PT ;  /* 0x0000000500007c0c */ /* 0x040fe2000bf26270 */
[----:B------:R-:W-:Y:S01]  /*01c0*/  IMAD R4, R0, R13, -R13 ;  /* 0x0000000d00047224 */ /* 0x000fe200078e0a0d */
[----:B------:R-:W-:-:S05]  /*01d0*/  MOV R25, R2 ;  /* 0x0000000200197202 */ /* 0x000fca0000000f00 */
[----:B------:R-:W1:Y:S08]  /*01e0*/  LDC.64 R8, c[0x0][0x380] ;  /* 0x0000e000ff087b82 */ /* 0x000e700000000a00 */
[----:B------:R-:W2:Y:S02]  /*01f0*/  LDC.64 R10, c[0x0][0x388] ;  /* 0x0000e200ff0a7b82 */ /* 0x000ea40000000a00 */
.L_x_4:
[C---:B------:R-:W-:Y:S01]  /*0200*/  ISETP.GE.OR P0, PT, R25.reuse, UR4, P1 ;  /* 0x0000000419007c0c */ /* 0x040fe20008f06670 */
[----:B------:R-:W-:Y:S01]  /*0210*/  BSSY.RECONVERGENT B1, `(.L_x_2) ;  /* 0x000001a000017945 */ /* 0x000fe20003800200 */
[----:B------:R-:W-:-:S04]  /*0220*/  VIMNMX R6, PT, PT, R25, R0, PT ;  /* 0x0000000019067248 */ /* 0x000fc80003fe0100 */
[----:B------:R-:W-:-:S13]  /*0230*/  ISETP.LT.OR P0, PT, R6, 0x1, P0 ;  /* 0x000000010600780c */ /* 0x000fda0000701670 */
[----:B---3--:R-:W-:Y:S05]  /*0240*/  @P0 BRA `(.L_x_3) ;  /* 0x0000000000580947 */ /* 0x008fea0003800000 */
[----:B0-----:R-:W-:Y:S01]  /*0250*/  IMAD R27, R0, R7, R25 ;  /* 0x00000007001b7224 */ /* 0x001fe200078e0219 */
[----:B------:R-:W-:-:S04]  /*0260*/  IADD3 R21, PT, PT, R4, R25, RZ ;  /* 0x0000001904157210 */ /* 0x000fc80007ffe0ff */
[----:B------:R-:W-:-:S05]  /*0270*/  IADD3 R29, PT, PT, R27, -0x1, RZ ;  /* 0xffffffff1b1d7810 */ /* 0x000fca0007ffe0ff */
[----:B-1----:R-:W-:-:S05]  /*0280*/  IMAD.WIDE R28, R29, 0x8, R8 ;  /* 0x000000081d1c7825 */ /* 0x002fca00078e0208 */
[----:B------:R-:W3:Y:S01]  /*0290*/  LDG.E.64 R12, desc[UR10][R28.64+0x8] ;  /* 0x0000080a1c0c7981 */ /* 0x000ee2000c1e1b00 */
[----:B------:R-:W-:Y:S01]  /*02a0*/  IADD3 R14, P0, PT, R28, 0x8, RZ ;  /* 0x000000081c0e7810 */ /* 0x000fe20007f1e0ff */
[----:B------:R-:W-:Y:S02]  /*02b0*/  IMAD.WIDE R20, R21, 0x8, R8 ;  /* 0x0000000815147825 */ /* 0x000fe400078e0208 */
[----:B------:R-:W4:Y:S02]  /*02c0*/  LDG.E.64 R22, desc[UR10][R28.64] ;  /* 0x0000000a1c167981 */ /* 0x000f24000c1e1b00 */
[----:B------:R-:W-:Y:S02]  /*02d0*/  IMAD.X R15, RZ, RZ, R29, P0 ;  /* 0x000000ffff0f7224 */ /* 0x000fe400000e061d */
[----:B------:R-:W5:Y:S01]  /*02e0*/  LDG.E.64 R20, desc[UR10][R20.64] ;  /* 0x0000000a14147981 */ /* 0x000f62000c1e1b00 */
[----:B------:R-:W-:-:S03]  /*02f0*/  IMAD.WIDE R14, R7, 0x8, R14 ;  /* 0x00000008070e7825 */ /* 0x000fc600078e020e */
[----:B------:R-:W2:Y:S04]  /*0300*/  LDG.E.64 R16, desc[UR10][R28.64+0x10] ;  /* 0x0000100a1c107981 */ /* 0x000ea8000c1e1b00 */
[----:B------:R-:W2:Y:S01]  /*0310*/  LDG.E.64 R14, desc[UR10][R14.64] ;  /* 0x0000000a0e0e7981 */ /* 0x000ea2000c1e1b00 */
[----:B---3--:R-:W-:-:S08]  /*0320*/  DADD R18, R12, R12 ;  /* 0x000000000c127229 */ /* 0x008fd0000000000c */
[----:B----4-:R-:W-:Y:S02]  /*0330*/  DADD R22, R22, -R18 ;  /* 0x0000000016167229 */ /* 0x010fe40000000812 */
[----:B-----5:R-:W-:-:S06]  /*0340*/  DADD R20, -R18, R20 ;  /* 0x0000000012147229 */ /* 0x020fcc0000000114 */
[----:B--2---:R-:W-:Y:S02]  /*0350*/  DADD R16, R22, R16 ;  /* 0x0000000016107229 */ /* 0x004fe40000000010 */
[----:B------:R-:W-:-:S08]  /*0360*/  DADD R18, R20, R14 ;  /* 0x0000000014127229 */ /* 0x000fd0000000000e */
[----:B------:R-:W-:-:S08]  /*0370*/  DADD R16, R16, R18 ;  /* 0x0000000010107229 */ /* 0x000fd00000000012 */
[----:B------:R-:W-:Y:S01]  /*0380*/  DFMA R16, R16, UR12, R12 ;  /* 0x0000000c10107c2b */ /* 0x000fe2000800000c */
[----:B------:R-:W-:-:S06]  /*0390*/  IMAD.WIDE R12, R27, 0x8, R10 ;  /* 0x000000081b0c7825 */ /* 0x000fcc00078e020a */
[----:B------:R3:W-:Y:S04]  /*03a0*/  STG.E.64 desc[UR10][R12.64], R16 ;  /* 0x000000100c007986 */ /* 0x0007e8000c101b0a */
.L_x_3:
[----:B------:R-:W-:Y:S05]  /*03b0*/  BSYNC.RECONVERGENT B1 ;  /* 0x0000000000017941 */ /* 0x000fea0003800200 */
.L_x_2:
[----:B------:R-:W-:-:S04]  /*03c0*/  IADD3 R25, PT, PT, R3, R25, RZ ;  /* 0x0000001903197210 */ /* 0x000fc80007ffe0ff */
[----:B------:R-:W-:-:S13]  /*03d0*/  ISETP.GE.AND P0, PT, R25, UR9, PT ;  /* 0x0000000919007c0c */ /* 0x000fda000bf06270 */
[----:B------:R-:W-:Y:S05]  /*03e0*/  @!P0 BRA `(.L_x_4) ;  /* 0xfffffffc00848947 */ /* 0x000fea000383ffff */
.L_x_1:
[----:B------:R-:W-:Y:S05]  /*03f0*/  BSYNC.RECONVERGENT B0 ;  /* 0x0000000000007941 */ /* 0x000fea0003800200 */
.L_x_0:
[----:B------:R-:W4:Y:S01]  /*0400*/  LDCU UR6, c[0x0][0x394] ;  /* 0x00007280ff0677ac */ /* 0x000f220008000800 */
[----:B------:R-:W-:-:S05]  /*0410*/  IMAD.IADD R0, R5, 0x1, R0 ;  /* 0x0000000105007824 */ /* 0x000fca00078e0200 */
[----:B----4-:R-:W-:-:S13]  /*0420*/  ISETP.GE.AND P0, PT, R0, UR6, PT ;  /* 0x0000000600007c0c */ /* 0x010fda000bf06270 */
[----:B------:R-:W-:Y:S05]  /*0430*/  @!P0 BRA `(.L_x_5) ;  /* 0xfffffffc00488947 */ /* 0x000fea000383ffff */
[----:B------:R-:W-:Y:S05]  /*0440*/  EXIT ;  /* 0x000000000000794d */ /* 0x000fea0003800000 */
.L_x_6:
[----:B------:R-:W-:-:S00]  /*0450*/  BRA `(.L_x_6) ;  /* 0xfffffffc00fc7947 */ /* 0x000fc0000383ffff */
[----:B------:R-:W-:-:S00]  /*0460*/  NOP ;  /* 0x0000000000007918 */ /* 0x000fc00000000000 */
        /* <DEDUP_REMOVED lines=9> */
.L_x_7:


//--------------------- .nv.shared.reserved.0     --------------------------
	.section	.nv.shared.reserved.0,"aw",@nobits
	.weak		__nv_reservedSMEM_offset_0_alias
	.size		__nv_reservedSMEM_offset_0_alias, 0, 64
	.other		__nv_reservedSMEM_offset_0_alias,@"STO_CUDA_RESERVED_SHARED STV_DEFAULT"
__nv_reservedSMEM_offset_0_alias:
	.zero		0
	.zero		64


//--------------------- .nv.constant0.step_kernel_gpu --------------------------
	.section	.nv.constant0.step_kernel_gpu,"a",@progbits
	.sectionflags	@""
	.align	4
.nv.constant0.step_kernel_gpu:
	.zero		928


//--------------------- SYMBOLS --------------------------

	.type		.nv.reservedSmem.offset0,@object
	.size		.nv.reservedSmem.offset0,0x4
